//
// Generated by NVIDIA NVVM Compiler
//
// Compiler Build ID: CL-36424714
// Cuda compilation tools, release 13.0, V13.0.88
// Based on NVVM 20.0.0
//

.version 9.0
.target sm_100
.address_size 64

	// .globl	_Z13montecarlo_piiPiPfS0_

.visible .entry _Z13montecarlo_piiPiPfS0_(
	.param .u32 _Z13montecarlo_piiPiPfS0__param_0,
	.param .u64 .ptr .align 1 _Z13montecarlo_piiPiPfS0__param_1,
	.param .u64 .ptr .align 1 _Z13montecarlo_piiPiPfS0__param_2,
	.param .u64 .ptr .align 1 _Z13montecarlo_piiPiPfS0__param_3
)
{
	.reg .pred 	%p<3>;
	.reg .b32 	%r<8>;
	.reg .b32 	%f<5>;
	.reg .b64 	%rd<14>;

	ld.param.u32 	%r2, [_Z13montecarlo_piiPiPfS0__param_0];
	ld.param.u64 	%rd4, [_Z13montecarlo_piiPiPfS0__param_1];
	ld.param.u64 	%rd2, [_Z13montecarlo_piiPiPfS0__param_2];
	ld.param.u64 	%rd3, [_Z13montecarlo_piiPiPfS0__param_3];
	cvta.to.global.u64 	%rd1, %rd4;
	mov.u32 	%r3, %ctaid.x;
	mov.u32 	%r4, %ntid.x;
	mov.u32 	%r5, %tid.x;
	mad.lo.s32 	%r1, %r3, %r4, %r5;
	setp.ge.s32 	%p1, %r1, %r2;
	@%p1 bra 	$L__BB0_4;
	cvta.to.global.u64 	%rd5, %rd2;
	cvta.to.global.u64 	%rd6, %rd3;
	mul.wide.s32 	%rd7, %r1, 4;
	add.s64 	%rd8, %rd5, %rd7;
	ld.global.f32 	%f1, [%rd8];
	add.s64 	%rd9, %rd6, %rd7;
	ld.global.f32 	%f2, [%rd9];
	mul.f32 	%f3, %f2, %f2;
	fma.rn.f32 	%f4, %f1, %f1, %f3;
	setp.gtu.f32 	%p2, %f4, 0f3F800000;
	@%p2 bra 	$L__BB0_3;
	add.s64 	%rd11, %rd1, %rd7;
	mov.b32 	%r6, 1;
	st.global.u32 	[%rd11], %r6;
	bra.uni 	$L__BB0_4;
$L__BB0_3:
	add.s64 	%rd13, %rd1, %rd7;
	mov.b32 	%r7, 0;
	st.global.u32 	[%rd13], %r7;
$L__BB0_4:
	ret;

}


// ===== COMPILED SASS (sm_100) =====

	.target	sm_100

	.elftype	@"ET_EXEC"


//--------------------- .note.nv.tkinfo           --------------------------
	.section	.note.nv.tkinfo,"",@"SHT_NOTE"
	.sectionflags	@"SHF_NOTE_NV_TKINFO"
	.tkinfo
        /*0018*/ 	.word	0x00000002
        /*0030*/ 	.string	""
        /*0030*/ 	.string	"ptxas"
        /*0030*/ 	.string	"Cuda compilation tools, release 13.0, V13.0.88"
        /*0030*/ 	.string	"Build cuda_13.0.r13.0/compiler.36424714_0"
        /*0030*/ 	.string	"-arch sm_100 -m 64 "



//--------------------- .note.nv.cuinfo           --------------------------
	.section	.note.nv.cuinfo,"",@"SHT_NOTE"
	.sectionflags	@"SHF_NOTE_NV_CUINFO"
        /*0018*/ 	.short	0x0002
        /*001a*/ 	.short	0x0064
        /*001c*/ 	.short	0x0082
	.zero		2


//--------------------- .nv.info                  --------------------------
	.section	.nv.info,"",@"SHT_CUDA_INFO"
	.align	4


	//----- nvinfo : EIATTR_REGCOUNT
	.align		4
        /*0000*/ 	.byte	0x04, 0x2f
        /*0002*/ 	.short	(.L_1 - .L_0)
	.align		4
.L_0:
        /*0004*/ 	.word	index@(_Z13montecarlo_piiPiPfS0_)
        /*0008*/ 	.word	0x0000000e


	//----- nvinfo : EIATTR_FRAME_SIZE
	.align		4
.L_1:
        /*000c*/ 	.byte	0x04, 0x11
        /*000e*/ 	.short	(.L_3 - .L_2)
	.align		4
.L_2:
        /*0010*/ 	.word	index@(_Z13montecarlo_piiPiPfS0_)
        /*0014*/ 	.word	0x00000000


	//----- nvinfo : EIATTR_MIN_STACK_SIZE
	.align		4
.L_3:
        /*0018*/ 	.byte	0x04, 0x12
        /*001a*/ 	.short	(.L_5 - .L_4)
	.align		4
.L_4:
        /*001c*/ 	.word	index@(_Z13montecarlo_piiPiPfS0_)
        /*0020*/ 	.word	0x00000000
.L_5:


//--------------------- .nv.compat                --------------------------
	.section	.nv.compat,"",@"SHT_CUDA_COMPAT_INFO"
	.align	4
        /*0000*/ 	.byte	0x02, 0x09, 0x00, 0x00, 0x02, 0x02, 0x01, 0x00, 0x02, 0x05, 0x05, 0x00, 0x03, 0x07, 0x01, 0x01
        /*0010*/ 	.byte	0x02, 0x03, 0x00, 0x00, 0x02, 0x06, 0x01, 0x00, 0x04, 0x0b, 0x08, 0x00, 0x01, 0x00, 0x00, 0x00
        /*0020*/ 	.byte	0x00, 0x00, 0x00, 0x00


//--------------------- .nv.info._Z13montecarlo_piiPiPfS0_ --------------------------
	.section	.nv.info._Z13montecarlo_piiPiPfS0_,"",@"SHT_CUDA_INFO"
	.sectionflags	@""
	.align	4


	//----- nvinfo : EIATTR_CUDA_API_VERSION
	.align		4
        /*0000*/ 	.byte	0x04, 0x37
        /*0002*/ 	.short	(.L_7 - .L_6)
.L_6:
        /*0004*/ 	.word	0x00000082


	//----- nvinfo : EIATTR_KPARAM_INFO
	.align		4
.L_7:
        /*0008*/ 	.byte	0x04, 0x17
        /*000a*/ 	.short	(.L_9 - .L_8)
.L_8:
        /*000c*/ 	.word	0x00000000
        /*0010*/ 	.short	0x0003
        /*0012*/ 	.short	0x0018
        /*0014*/ 	.byte	0x00, 0xf5, 0x21, 0x00


	//----- nvinfo : EIATTR_KPARAM_INFO
	.align		4
.L_9:
        /*0018*/ 	.byte	0x04, 0x17
        /*001a*/ 	.short	(.L_11 - .L_10)
.L_10:
        /*001c*/ 	.word	0x00000000
        /*0020*/ 	.short	0x0002
        /*0022*/ 	.short	0x0010
        /*0024*/ 	.byte	0x00, 0xf5, 0x21, 0x00


	//----- nvinfo : EIATTR_KPARAM_INFO
	.align		4
.L_11:
        /*0028*/ 	.byte	0x04, 0x17
        /*002a*/ 	.short	(.L_13 - .L_12)
.L_12:
        /*002c*/ 	.word	0x00000000
        /*0030*/ 	.short	0x0001
        /*0032*/ 	.short	0x0008
        /*0034*/ 	.byte	0x00, 0xf5, 0x21, 0x00


	//----- nvinfo : EIATTR_KPARAM_INFO
	.align		4
.L_13:
        /*0038*/ 	.byte	0x04, 0x17
        /*003a*/ 	.short	(.L_15 - .L_14)
.L_14:
        /*003c*/ 	.word	0x00000000
        /*0040*/ 	.short	0x0000
        /*0042*/ 	.short	0x0000
        /*0044*/ 	.byte	0x00, 0xf0, 0x11, 0x00


	//----- nvinfo : EIATTR_SPARSE_MMA_MASK
	.align		4
.L_15:
        /*0048*/ 	.byte	0x03, 0x50
        /*004a*/ 	.short	0x0000


	//----- nvinfo : EIATTR_MAXREG_COUNT
	.align		4
        /*004c*/ 	.byte	0x03, 0x1b
        /*004e*/ 	.short	0x00ff


	//----- nvinfo : EIATTR_MERCURY_ISA_VERSION
	.align		4
        /*0050*/ 	.byte	0x03, 0x5f
        /*0052*/ 	.short	0x0101


	//----- nvinfo : EIATTR_VRC_CTA_INIT_COUNT
	.align		4
        /*0054*/ 	.byte	0x02, 0x4a
	.zero		1
	.zero		1


	//----- nvinfo : EIATTR_EXIT_INSTR_OFFSETS
	.align		4
        /*0058*/ 	.byte	0x04, 0x1c
        /*005a*/ 	.short	(.L_17 - .L_16)


	//   ....[0]....
.L_16:
        /*005c*/ 	.word	0x00000070


	//   ....[1]....
        /*0060*/ 	.word	0x00000160


	//   ....[2]....
        /*0064*/ 	.word	0x000001a0


	//----- nvinfo : EIATTR_CBANK_PARAM_SIZE
	.align		4
.L_17:
        /*0068*/ 	.byte	0x03, 0x19
        /*006a*/ 	.short	0x0020


	//----- nvinfo : EIATTR_PARAM_CBANK
	.align		4
        /*006c*/ 	.byte	0x04, 0x0a
        /*006e*/ 	.short	(.L_19 - .L_18)
	.align		4
.L_18:
        /*0070*/ 	.word	index@(.nv.constant0._Z13montecarlo_piiPiPfS0_)
        /*0074*/ 	.short	0x0380
        /*0076*/ 	.short	0x0020


	//----- nvinfo : EIATTR_SW_WAR
	.align		4
.L_19:
        /*0078*/ 	.byte	0x04, 0x36
        /*007a*/ 	.short	(.L_21 - .L_20)
.L_20:
        /*007c*/ 	.word	0x00000008
.L_21:


//--------------------- .nv.callgraph             --------------------------
	.section	.nv.callgraph,"",@"SHT_CUDA_CALLGRAPH"
	.align	4
	.sectionentsize	8
	.align		4
        /*0000*/ 	.word	0x00000000
	.align		4
        /*0004*/ 	.word	0xffffffff
	.align		4
        /*0008*/ 	.word	0x00000000
	.align		4
        /*000c*/ 	.word	0xfffffffe
	.align		4
        /*0010*/ 	.word	0x00000000
	.align		4
        /*0014*/ 	.word	0xfffffffd
	.align		4
        /*0018*/ 	.word	0x00000000
	.align		4
        /*001c*/ 	.word	0xfffffffc


//--------------------- .text._Z13montecarlo_piiPiPfS0_ --------------------------
	.section	.text._Z13montecarlo_piiPiPfS0_,"ax",@progbits
	.align	128
        .global         _Z13montecarlo_piiPiPfS0_
        .type           _Z13montecarlo_piiPiPfS0_,@function
        .size           _Z13montecarlo_piiPiPfS0_,(.L_x_1 - _Z13montecarlo_piiPiPfS0_)
        .other          _Z13montecarlo_piiPiPfS0_,@"STO_CUDA_ENTRY STV_DEFAULT"
_Z13montecarlo_piiPiPfS0_:
.text._Z13montecarlo_piiPiPfS0_:
[----:B------:R-:W-:Y:S01]  /*0000*/  LDC R1, c[0x0][0x37c] ;  /* 0x0000df00ff017b82 */ /* 0x000fe20000000800 */
[----:B------:R-:W0:Y:S07]  /*0010*/  S2R R0, SR_TID.X ;  /* 0x0000000000007919 */ /* 0x000e2e0000002100 */
[----:B------:R-:W0:Y:S01]  /*0020*/  S2UR UR4, SR_CTAID.X ;  /* 0x00000000000479c3 */ /* 0x000e220000002500 */
[----:B------:R-:W1:Y:S07]  /*0030*/  LDCU UR5, c[0x0][0x380] ;  /* 0x00007000ff0577ac */ /* 0x000e6e0008000800 */
[----:B------:R-:W0:Y:S02]  /*0040*/  LDC R9, c[0x0][0x360] ;  /* 0x0000d800ff097b82 */ /* 0x000e240000000800 */
[----:B0-----:R-:W-:-:S05]  /*0050*/  IMAD R9, R9, UR4, R0 ;  /* 0x0000000409097c24 */ /* 0x001fca000f8e0200 */
[----:B-1----:R-:W-:-:S13]  /*0060*/  ISETP.GE.AND P0, PT, R9, UR5, PT ;  /* 0x0000000509007c0c */ /* 0x002fda000bf06270 */
[----:B------:R-:W-:Y:S05]  /*0070*/  @P0 EXIT ;  /* 0x000000000000094d */ /* 0x000fea0003800000 */
[----:B------:R-:W0:Y:S01]  /*0080*/  LDC.64 R4, c[0x0][0x398] ;  /* 0x0000e600ff047b82 */ /* 0x000e220000000a00 */
[----:B------:R-:W1:Y:S07]  /*0090*/  LDCU.64 UR4, c[0x0][0x358] ;  /* 0x00006b00ff0477ac */ /* 0x000e6e0008000a00 */
[----:B------:R-:W2:Y:S01]  /*00a0*/  LDC.64 R2, c[0x0][0x390] ;  /* 0x0000e400ff027b82 */ /* 0x000ea20000000a00 */
[----:B0-----:R-:W-:-:S06]  /*00b0*/  IMAD.WIDE R4, R9, 0x4, R4 ;  /* 0x0000000409047825 */ /* 0x001fcc00078e0204 */
[----:B-1----:R-:W3:Y:S01]  /*00c0*/  LDG.E R4, desc[UR4][R4.64] ;  /* 0x0000000404047981 */ /* 0x002ee2000c1e1900 */
[----:B--2---:R-:W-:-:S06]  /*00d0*/  IMAD.WIDE R2, R9, 0x4, R2 ;  /* 0x0000000409027825 */ /* 0x004fcc00078e0202 */
[----:B------:R-:W2:Y:S01]  /*00e0*/  LDG.E R2, desc[UR4][R2.64] ;  /* 0x0000000402027981 */ /* 0x000ea2000c1e1900 */
[----:B---3--:R-:W-:-:S04]  /*00f0*/  FMUL R7, R4, R4 ;  /* 0x0000000404077220 */ /* 0x008fc80000400000 */
[----:B--2---:R-:W-:-:S05]  /*0100*/  FFMA R7, R2, R2, R7 ;  /* 0x0000000202077223 */ /* 0x004fca0000000007 */
[----:B------:R-:W-:-:S13]  /*0110*/  FSETP.GTU.AND P0, PT, R7, 1, PT ;  /* 0x3f8000000700780b */ /* 0x000fda0003f0c000 */
[----:B------:R-:W0:Y:S01]  /*0120*/  @!P0 LDC.64 R6, c[0x0][0x388] ;  /* 0x0000e200ff068b82 */ /* 0x000e220000000a00 */
[----:B------:R-:W-:Y:S01]  /*0130*/  @!P0 MOV R11, 0x1 ;  /* 0x00000001000b8802 */ /* 0x000fe20000000f00 */
[----:B0-----:R-:W-:-:S05]  /*0140*/  @!P0 IMAD.WIDE R6, R9, 0x4, R6 ;  /* 0x0000000409068825 */ /* 0x001fca00078e0206 */
[----:B------:R0:W-:Y:S01]  /*0150*/  @!P0 STG.E desc[UR4][R6.64], R11 ;  /* 0x0000000b06008986 */ /* 0x0001e2000c101904 */
[----:B------:R-:W-:Y:S05]  /*0160*/  @!P0 EXIT ;  /* 0x000000000000894d */ /* 0x000fea0003800000 */
[----:B------:R-:W1:Y:S02]  /*0170*/  LDC.64 R2, c[0x0][0x388] ;  /* 0x0000e200ff027b82 */ /* 0x000e640000000a00 */
[----:B-1----:R-:W-:-:S05]  /*0180*/  IMAD.WIDE R2, R9, 0x4, R2 ;  /* 0x0000000409027825 */ /* 0x002fca00078e0202 */
[----:B------:R-:W-:Y:S01]  /*0190*/  STG.E desc[UR4][R2.64], RZ ;  /* 0x000000ff02007986 */ /* 0x000fe2000c101904 */
[----:B------:R-:W-:Y:S05]  /*01a0*/  EXIT ;  /* 0x000000000000794d */ /* 0x000fea0003800000 */
.L_x_0:
[----:B------:R-:W-:-:S00]  /*01b0*/  BRA `(.L_x_0) ;  /* 0xfffffffc00fc7947 */ /* 0x000fc0000383ffff */
[----:B------:R-:W-:-:S00]  /*01c0*/  NOP ;  /* 0x0000000000007918 */ /* 0x000fc00000000000 */
        /* <DEDUP_REMOVED lines=11> */
.L_x_1:


//--------------------- .nv.shared.reserved.0     --------------------------
	.section	.nv.shared.reserved.0,"aw",@nobits
	.weak		__nv_reservedSMEM_offset_0_alias
	.size		__nv_reservedSMEM_offset_0_alias, 0, 64
	.other		__nv_reservedSMEM_offset_0_alias,@"STO_CUDA_RESERVED_SHARED STV_DEFAULT"
__nv_reservedSMEM_offset_0_alias:
	.zero		0
	.zero		64


//--------------------- .nv.constant0._Z13montecarlo_piiPiPfS0_ --------------------------
	.section	.nv.constant0._Z13montecarlo_piiPiPfS0_,"a",@progbits
	.sectionflags	@""
	.align	4
.nv.constant0._Z13montecarlo_piiPiPfS0_:
	.zero		928


//--------------------- SYMBOLS --------------------------

	.type		.nv.reservedSmem.offset0,@object
	.size		.nv.reservedSmem.offset0,0x4
